	.headerflags	@"EF_CUDA_TEXMODE_UNIFIED EF_CUDA_64BIT_ADDRESS EF_CUDA_ACCELERATORS EF_CUDA_SM90 EF_CUDA_VIRTUAL_SM(EF_CUDA_SM90)"
	.elftype	@"ET_EXEC"


//--------------------- .nv.info                  --------------------------
	.section	.nv.info,"",@"SHT_CUDA_INFO"
	.align	4


	//----- nvinfo : EIATTR_REGCOUNT
	.align		4
        /*0000*/ 	.byte	0x04, 0x2f
        /*0002*/ 	.short	(.L_1 - .L_0)
	.align		4
.L_0:
        /*0004*/ 	.word	index@(triton_poi_fused_mean_85)
        /*0008*/ 	.word	0x00000018


	//----- nvinfo : EIATTR_MIN_STACK_SIZE
	.align		4
.L_1:
        /*000c*/ 	.byte	0x04, 0x12
        /*000e*/ 	.short	(.L_3 - .L_2)
	.align		4
.L_2:
        /*0010*/ 	.word	index@(triton_poi_fused_mean_85)
        /*0014*/ 	.word	0x00000000


	//----- nvinfo : EIATTR_FRAME_SIZE
	.align		4
.L_3:
        /*0018*/ 	.byte	0x04, 0x11
        /*001a*/ 	.short	(.L_5 - .L_4)
	.align		4
.L_4:
        /*001c*/ 	.word	index@(triton_poi_fused_mean_85)
        /*0020*/ 	.word	0x00000000


	//----- nvinfo : EIATTR_MIN_STACK_SIZE
	.align		4
.L_5:
        /*0024*/ 	.byte	0x04, 0x12
        /*0026*/ 	.short	(.L_7 - .L_6)
	.align		4
.L_6:
        /*0028*/ 	.word	index@(triton_poi_fused_mean_85)
        /*002c*/ 	.word	0x00000000
.L_7:


//--------------------- .nv.info.triton_poi_fused_mean_85 --------------------------
	.section	.nv.info.triton_poi_fused_mean_85,"",@"SHT_CUDA_INFO"
	.sectionflags	@""
	.align	4


	//----- nvinfo : EIATTR_CUDA_API_VERSION
	.align		4
        /*0000*/ 	.byte	0x04, 0x37
        /*0002*/ 	.short	(.L_9 - .L_8)
.L_8:
        /*0004*/ 	.word	0x0000007c


	//----- nvinfo : EIATTR_KPARAM_INFO
	.align		4
.L_9:
        /*0008*/ 	.byte	0x04, 0x17
        /*000a*/ 	.short	(.L_11 - .L_10)
.L_10:
        /*000c*/ 	.word	0x00000000
        /*0010*/ 	.short	0x0002
        /*0012*/ 	.short	0x0010
        /*0014*/ 	.byte	0x00, 0xf0, 0x11, 0x00


	//----- nvinfo : EIATTR_KPARAM_INFO
	.align		4
.L_11:
        /*0018*/ 	.byte	0x04, 0x17
        /*001a*/ 	.short	(.L_13 - .L_12)
.L_12:
        /*001c*/ 	.word	0x00000000
        /*0020*/ 	.short	0x0001
        /*0022*/ 	.short	0x0008
        /*0024*/ 	.byte	0x00, 0xf4, 0x21, 0x00


	//----- nvinfo : EIATTR_KPARAM_INFO
	.align		4
.L_13:
        /*0028*/ 	.byte	0x04, 0x17
        /*002a*/ 	.short	(.L_15 - .L_14)
.L_14:
        /*002c*/ 	.word	0x00000000
        /*0030*/ 	.short	0x0000
        /*0032*/ 	.short	0x0000
        /*0034*/ 	.byte	0x00, 0xf4, 0x21, 0x00


	//----- nvinfo : EIATTR_SPARSE_MMA_MASK
	.align		4
.L_15:
        /*0038*/ 	.byte	0x03, 0x50
        /*003a*/ 	.short	0x0000


	//----- nvinfo : EIATTR_MAXREG_COUNT
	.align		4
        /*003c*/ 	.byte	0x03, 0x1b
        /*003e*/ 	.short	0x00ff


	//----- nvinfo : EIATTR_EXIT_INSTR_OFFSETS
	.align		4
        /*0040*/ 	.byte	0x04, 0x1c
        /*0042*/ 	.short	(.L_17 - .L_16)


	//   ....[0]....
.L_16:
        /*0044*/ 	.word	0x00000260


	//   ....[1]....
        /*0048*/ 	.word	0x000002a0


	//----- nvinfo : EIATTR_REQNTID
	.align		4
.L_17:
        /*004c*/ 	.byte	0x04, 0x10
        /*004e*/ 	.short	(.L_19 - .L_18)
.L_18:
        /*0050*/ 	.word	0x00000080
        /*0054*/ 	.word	0x00000001
        /*0058*/ 	.word	0x00000001


	//----- nvinfo : EIATTR_CBANK_PARAM_SIZE
	.align		4
.L_19:
        /*005c*/ 	.byte	0x03, 0x19
        /*005e*/ 	.short	0x0014


	//----- nvinfo : EIATTR_PARAM_CBANK
	.align		4
        /*0060*/ 	.byte	0x04, 0x0a
        /*0062*/ 	.short	(.L_21 - .L_20)
	.align		4
.L_20:
        /*0064*/ 	.word	index@(.nv.constant0.triton_poi_fused_mean_85)
        /*0068*/ 	.short	0x0210
        /*006a*/ 	.short	0x0014


	//----- nvinfo : EIATTR_SW_WAR
	.align		4
.L_21:
        /*006c*/ 	.byte	0x04, 0x36
        /*006e*/ 	.short	(.L_23 - .L_22)
.L_22:
        /*0070*/ 	.word	0x00000008
.L_23:


//--------------------- .nv.callgraph             --------------------------
	.section	.nv.callgraph,"",@"SHT_CUDA_CALLGRAPH"
	.align	4
	.sectionentsize	8
	.align		4
        /*0000*/ 	.word	0x00000000
	.align		4
        /*0004*/ 	.word	0xffffffff
	.align		4
        /*0008*/ 	.word	0x00000000
	.align		4
        /*000c*/ 	.word	0xfffffffe
	.align		4
        /*0010*/ 	.word	0x00000000
	.align		4
        /*0014*/ 	.word	0xfffffffd
	.align		4
        /*0018*/ 	.word	0x00000000
	.align		4
        /*001c*/ 	.word	0xfffffffc


//--------------------- .text.triton_poi_fused_mean_85 --------------------------
	.section	.text.triton_poi_fused_mean_85,"ax",@progbits
	.align	128
        .global         triton_poi_fused_mean_85
        .type           triton_poi_fused_mean_85,@function
        .size           triton_poi_fused_mean_85,(.L_x_1 - triton_poi_fused_mean_85)
        .other          triton_poi_fused_mean_85,@"STO_CUDA_ENTRY STV_DEFAULT"
triton_poi_fused_mean_85:
.text.triton_poi_fused_mean_85:
[----:B------:R-:W0:Y:S02]  /*0000*/  LDC R1, c[0x0][0x28] ;  /* 0x00000a00ff017b82 */ /* 0x000e240000000800 */
[----:B------:R-:W1:Y:S01]  /*0010*/  S2R R0, SR_TID.X ;  /* 0x0000000000007919 */ /* 0x000e620000002100 */
[----:B------:R-:W-:Y:S01]  /*0020*/  HFMA2.MMA R2, -RZ, RZ, 0, 0 ;  /* 0x00000000ff027435 */ /* 0x000fe200000001ff */
[----:B------:R-:W2:Y:S01]  /*0030*/  LDC.64 R4, c[0x0][0x210] ;  /* 0x00008400ff047b82 */ /* 0x000ea20000000a00 */
[----:B------:R-:W-:Y:S01]  /*0040*/  CS2R R8, SRZ ;  /* 0x0000000000087805 */ /* 0x000fe2000001ff00 */
[----:B------:R-:W3:Y:S01]  /*0050*/  S2R R3, SR_CTAID.X ;  /* 0x0000000000037919 */ /* 0x000ee20000002500 */
[----:B------:R-:W-:Y:S01]  /*0060*/  ULDC.64 UR4, c[0x0][0x208] ;  /* 0x0000820000047ab9 */ /* 0x000fe20000000a00 */
[----:B-1----:R-:W-:-:S04]  /*0070*/  SHF.L.U32 R0, R0, 0x1, RZ ;  /* 0x0000000100007819 */ /* 0x002fc800000006ff */
[----:B------:R-:W-:-:S04]  /*0080*/  LOP3.LUT R0, R0, 0xfe, RZ, 0xc0, !PT ;  /* 0x000000fe00007812 */ /* 0x000fc800078ec0ff */
[----:B---3--:R-:W-:-:S04]  /*0090*/  LEA R3, R3, R0, 0x8 ;  /* 0x0000000003037211 */ /* 0x008fc800078e40ff */
[C---:B------:R-:W-:Y:S01]  /*00a0*/  ISETP.GE.AND P0, PT, R3.reuse, 0xd20, PT ;  /* 0x00000d200300780c */ /* 0x040fe20003f06270 */
[----:B------:R-:W-:-:S05]  /*00b0*/  IMAD.HI R0, R3, -0x63f63f63, R2 ;  /* 0x9c09c09d03007827 */ /* 0x000fca00078e0202 */
[----:B------:R-:W-:-:S04]  /*00c0*/  SHF.R.U32.HI R7, RZ, 0x1f, R0 ;  /* 0x0000001fff077819 */ /* 0x000fc80000011600 */
[----:B------:R-:W-:-:S05]  /*00d0*/  LEA.HI.SX32 R7, R0, R7, 0x17 ;  /* 0x0000000700077211 */ /* 0x000fca00078fbaff */
[----:B------:R-:W-:-:S04]  /*00e0*/  IMAD R0, R7, -0x348, R3 ;  /* 0xfffffcb807007824 */ /* 0x000fc800078e0203 */
[----:B------:R-:W-:Y:S01]  /*00f0*/  IMAD R11, R7, 0xd20, R0 ;  /* 0x00000d20070b7824 */ /* 0x000fe200078e0200 */
[----:B------:R-:W-:-:S03]  /*0100*/  CS2R R6, SRZ ;  /* 0x0000000000067805 */ /* 0x000fc6000001ff00 */
[--C-:B--2---:R-:W-:Y:S01]  /*0110*/  IMAD.WIDE R12, R11, 0x4, R4.reuse ;  /* 0x000000040b0c7825 */ /* 0x104fe200078e0204 */
[----:B------:R-:W-:Y:S02]  /*0120*/  IADD3 R15, R11, 0x348, RZ ;  /* 0x000003480b0f7810 */ /* 0x000fe40007ffe0ff */
[----:B------:R-:W-:Y:S02]  /*0130*/  IADD3 R17, R11, 0x690, RZ ;  /* 0x000006900b117810 */ /* 0x000fe40007ffe0ff */
[----:B------:R-:W-:Y:S01]  /*0140*/  IADD3 R19, R11, 0x9d8, RZ ;  /* 0x000009d80b137810 */ /* 0x000fe20007ffe0ff */
[--C-:B------:R-:W-:Y:S01]  /*0150*/  IMAD.WIDE R14, R15, 0x4, R4.reuse ;  /* 0x000000040f0e7825 */ /* 0x100fe200078e0204 */
[----:B------:R-:W-:Y:S01]  /*0160*/  CS2R R10, SRZ ;  /* 0x00000000000a7805 */ /* 0x000fe2000001ff00 */
[----:B------:R1:W2:Y:S02]  /*0170*/  @!P0 LDG.E.64 R6, desc[UR4][R12.64] ;  /* 0x000000040c068981 */ /* 0x0002a4000c1e1b00 */
[----:B------:R-:W-:-:S02]  /*0180*/  IMAD.WIDE R16, R17, 0x4, R4 ;  /* 0x0000000411107825 */ /* 0x000fc400078e0204 */
[----:B------:R-:W2:Y:S02]  /*0190*/  @!P0 LDG.E.64 R8, desc[UR4][R14.64] ;  /* 0x000000040e088981 */ /* 0x000ea4000c1e1b00 */
[----:B------:R-:W-:Y:S01]  /*01a0*/  IMAD.WIDE R4, R19, 0x4, R4 ;  /* 0x0000000413047825 */ /* 0x000fe200078e0204 */
[----:B------:R-:W-:Y:S01]  /*01b0*/  CS2R R18, SRZ ;  /* 0x0000000000127805 */ /* 0x000fe2000001ff00 */
[----:B------:R-:W3:Y:S01]  /*01c0*/  @!P0 LDG.E.64 R10, desc[UR4][R16.64] ;  /* 0x00000004100a8981 */ /* 0x000ee2000c1e1b00 */
[----:B-1----:R-:W1:Y:S04]  /*01d0*/  LDC.64 R12, c[0x0][0x218] ;  /* 0x00008600ff0c7b82 */ /* 0x002e680000000a00 */
[----:B------:R-:W4:Y:S01]  /*01e0*/  @!P0 LDG.E.64 R18, desc[UR4][R4.64] ;  /* 0x0000000404128981 */ /* 0x000f22000c1e1b00 */
[----:B-1----:R-:W-:-:S04]  /*01f0*/  IMAD.WIDE R2, R3, 0x4, R12 ;  /* 0x0000000403027825 */ /* 0x002fc800078e020c */
[----:B--2---:R-:W-:Y:S01]  /*0200*/  FADD R21, R8, R6 ;  /* 0x0000000608157221 */ /* 0x004fe20000000000 */
[----:B------:R-:W-:-:S03]  /*0210*/  FADD R0, R9, R7 ;  /* 0x0000000709007221 */ /* 0x000fc60000000000 */
[----:B---3--:R-:W-:Y:S01]  /*0220*/  FADD R21, R21, R10 ;  /* 0x0000000a15157221 */ /* 0x008fe20000000000 */
[----:B------:R-:W-:-:S03]  /*0230*/  FADD R0, R0, R11 ;  /* 0x0000000b00007221 */ /* 0x000fc60000000000 */
[----:B----4-:R-:W-:Y:S01]  /*0240*/  FADD R18, R21, R18 ;  /* 0x0000001215127221 */ /* 0x010fe20000000000 */
[----:B------:R-:W-:Y:S01]  /*0250*/  FADD R0, R0, R19 ;  /* 0x0000001300007221 */ /* 0x000fe20000000000 */
[----:B------:R-:W-:Y:S06]  /*0260*/  @P0 EXIT ;  /* 0x000000000000094d */ /* 0x000fec0003800000 */
[----:B------:R-:W-:Y:S01]  /*0270*/  FMUL R18, R18, 0.25 ;  /* 0x3e80000012127820 */ /* 0x000fe20000400000 */
[----:B------:R-:W-:-:S05]  /*0280*/  FMUL R19, R0, 0.25 ;  /* 0x3e80000000137820 */ /* 0x000fca0000400000 */
[----:B------:R-:W-:Y:S01]  /*0290*/  STG.E.64 desc[UR4][R2.64], R18 ;  /* 0x0000001202007986 */ /* 0x000fe2000c101b04 */
[----:B------:R-:W-:Y:S05]  /*02a0*/  EXIT ;  /* 0x000000000000794d */ /* 0x000fea0003800000 */
.L_x_0:
[----:B------:R-:W-:-:S00]  /*02b0*/  BRA `(.L_x_0) ;  /* 0xfffffffc00fc7947 */ /* 0x000fc0000383ffff */
[----:B------:R-:W-:-:S00]  /*02c0*/  NOP ;  /* 0x0000000000007918 */ /* 0x000fc00000000000 */
        /* <DEDUP_REMOVED lines=11> */
.L_x_1:


//--------------------- .nv.constant0.triton_poi_fused_mean_85 --------------------------
	.section	.nv.constant0.triton_poi_fused_mean_85,"a",@progbits
	.sectionflags	@""
	.align	4
.nv.constant0.triton_poi_fused_mean_85:
	.zero		548
